//
// Generated by NVIDIA NVVM Compiler
//
// Compiler Build ID: CL-36424714
// Cuda compilation tools, release 13.0, V13.0.88
// Based on NVVM 20.0.0
//

.version 9.0
.target sm_100
.address_size 64

	// .globl	_Z9test_ProgPii

.visible .entry _Z9test_ProgPii(
	.param .u64 .ptr .align 1 _Z9test_ProgPii_param_0,
	.param .u32 _Z9test_ProgPii_param_1
)
{
	.reg .pred 	%p<4>;
	.reg .b32 	%r<13>;
	.reg .b64 	%rd<7>;

	ld.param.u64 	%rd2, [_Z9test_ProgPii_param_0];
	ld.param.u32 	%r12, [_Z9test_ProgPii_param_1];
	mov.u32 	%r5, %tid.x;
	mov.u32 	%r6, %ctaid.x;
	mov.u32 	%r7, %ntid.x;
	mad.lo.s32 	%r1, %r7, %r6, %r5;
	setp.lt.s32 	%p1, %r12, 2;
	@%p1 bra 	$L__BB0_5;
	cvta.to.global.u64 	%rd3, %rd2;
	mul.wide.s32 	%rd4, %r1, 4;
	add.s64 	%rd1, %rd3, %rd4;
$L__BB0_2:
	shr.u32 	%r3, %r12, 1;
	setp.ge.s32 	%p2, %r1, %r3;
	@%p2 bra 	$L__BB0_4;
	shl.b32 	%r8, %r3, 2;
	cvt.u64.u32 	%rd5, %r8;
	add.s64 	%rd6, %rd1, %rd5;
	ld.global.u32 	%r9, [%rd6];
	ld.global.u32 	%r10, [%rd1];
	add.s32 	%r11, %r10, %r9;
	st.global.u32 	[%rd1], %r11;
$L__BB0_4:
	setp.gt.u32 	%p3, %r12, 3;
	mov.u32 	%r12, %r3;
	@%p3 bra 	$L__BB0_2;
$L__BB0_5:
	ret;

}


// ===== COMPILED SASS (sm_100) =====

	.target	sm_100

	.elftype	@"ET_EXEC"


//--------------------- .note.nv.tkinfo           --------------------------
	.section	.note.nv.tkinfo,"",@"SHT_NOTE"
	.sectionflags	@"SHF_NOTE_NV_TKINFO"
	.tkinfo
        /*0018*/ 	.word	0x00000002
        /*0030*/ 	.string	""
        /*0030*/ 	.string	"ptxas"
        /*0030*/ 	.string	"Cuda compilation tools, release 13.0, V13.0.88"
        /*0030*/ 	.string	"Build cuda_13.0.r13.0/compiler.36424714_0"
        /*0030*/ 	.string	"-arch sm_100 -m 64 "



//--------------------- .note.nv.cuinfo           --------------------------
	.section	.note.nv.cuinfo,"",@"SHT_NOTE"
	.sectionflags	@"SHF_NOTE_NV_CUINFO"
        /*0018*/ 	.short	0x0002
        /*001a*/ 	.short	0x0064
        /*001c*/ 	.short	0x0082
	.zero		2


//--------------------- .nv.info                  --------------------------
	.section	.nv.info,"",@"SHT_CUDA_INFO"
	.align	4


	//----- nvinfo : EIATTR_REGCOUNT
	.align		4
        /*0000*/ 	.byte	0x04, 0x2f
        /*0002*/ 	.short	(.L_1 - .L_0)
	.align		4
.L_0:
        /*0004*/ 	.word	index@(_Z9test_ProgPii)
        /*0008*/ 	.word	0x0000000c


	//----- nvinfo : EIATTR_FRAME_SIZE
	.align		4
.L_1:
        /*000c*/ 	.byte	0x04, 0x11
        /*000e*/ 	.short	(.L_3 - .L_2)
	.align		4
.L_2:
        /*0010*/ 	.word	index@(_Z9test_ProgPii)
        /*0014*/ 	.word	0x00000000


	//----- nvinfo : EIATTR_MIN_STACK_SIZE
	.align		4
.L_3:
        /*0018*/ 	.byte	0x04, 0x12
        /*001a*/ 	.short	(.L_5 - .L_4)
	.align		4
.L_4:
        /*001c*/ 	.word	index@(_Z9test_ProgPii)
        /*0020*/ 	.word	0x00000000
.L_5:


//--------------------- .nv.compat                --------------------------
	.section	.nv.compat,"",@"SHT_CUDA_COMPAT_INFO"
	.align	4
        /*0000*/ 	.byte	0x02, 0x09, 0x00, 0x00, 0x02, 0x02, 0x01, 0x00, 0x02, 0x05, 0x05, 0x00, 0x03, 0x07, 0x01, 0x01
        /*0010*/ 	.byte	0x02, 0x03, 0x00, 0x00, 0x02, 0x06, 0x01, 0x00, 0x04, 0x0b, 0x08, 0x00, 0x09, 0x00, 0x00, 0x00
        /*0020*/ 	.byte	0x00, 0x00, 0x00, 0x00


//--------------------- .nv.info._Z9test_ProgPii  --------------------------
	.section	.nv.info._Z9test_ProgPii,"",@"SHT_CUDA_INFO"
	.sectionflags	@""
	.align	4


	//----- nvinfo : EIATTR_CUDA_API_VERSION
	.align		4
        /*0000*/ 	.byte	0x04, 0x37
        /*0002*/ 	.short	(.L_7 - .L_6)
.L_6:
        /*0004*/ 	.word	0x00000082


	//----- nvinfo : EIATTR_KPARAM_INFO
	.align		4
.L_7:
        /*0008*/ 	.byte	0x04, 0x17
        /*000a*/ 	.short	(.L_9 - .L_8)
.L_8:
        /*000c*/ 	.word	0x00000000
        /*0010*/ 	.short	0x0001
        /*0012*/ 	.short	0x0008
        /*0014*/ 	.byte	0x00, 0xf0, 0x11, 0x00


	//----- nvinfo : EIATTR_KPARAM_INFO
	.align		4
.L_9:
        /*0018*/ 	.byte	0x04, 0x17
        /*001a*/ 	.short	(.L_11 - .L_10)
.L_10:
        /*001c*/ 	.word	0x00000000
        /*0020*/ 	.short	0x0000
        /*0022*/ 	.short	0x0000
        /*0024*/ 	.byte	0x00, 0xf5, 0x21, 0x00


	//----- nvinfo : EIATTR_SPARSE_MMA_MASK
	.align		4
.L_11:
        /*0028*/ 	.byte	0x03, 0x50
        /*002a*/ 	.short	0x0000


	//----- nvinfo : EIATTR_MAXREG_COUNT
	.align		4
        /*002c*/ 	.byte	0x03, 0x1b
        /*002e*/ 	.short	0x00ff


	//----- nvinfo : EIATTR_MERCURY_ISA_VERSION
	.align		4
        /*0030*/ 	.byte	0x03, 0x5f
        /*0032*/ 	.short	0x0101


	//----- nvinfo : EIATTR_VRC_CTA_INIT_COUNT
	.align		4
        /*0034*/ 	.byte	0x02, 0x4a
	.zero		1
	.zero		1


	//----- nvinfo : EIATTR_EXIT_INSTR_OFFSETS
	.align		4
        /*0038*/ 	.byte	0x04, 0x1c
        /*003a*/ 	.short	(.L_13 - .L_12)


	//   ....[0]....
.L_12:
        /*003c*/ 	.word	0x00000060


	//   ....[1]....
        /*0040*/ 	.word	0x000001b0


	//----- nvinfo : EIATTR_CRS_STACK_SIZE
	.align		4
.L_13:
        /*0044*/ 	.byte	0x04, 0x1e
        /*0046*/ 	.short	(.L_15 - .L_14)
.L_14:
        /*0048*/ 	.word	0x00000000


	//----- nvinfo : EIATTR_CBANK_PARAM_SIZE
	.align		4
.L_15:
        /*004c*/ 	.byte	0x03, 0x19
        /*004e*/ 	.short	0x000c


	//----- nvinfo : EIATTR_PARAM_CBANK
	.align		4
        /*0050*/ 	.byte	0x04, 0x0a
        /*0052*/ 	.short	(.L_17 - .L_16)
	.align		4
.L_16:
        /*0054*/ 	.word	index@(.nv.constant0._Z9test_ProgPii)
        /*0058*/ 	.short	0x0380
        /*005a*/ 	.short	0x000c


	//----- nvinfo : EIATTR_SW_WAR
	.align		4
.L_17:
        /*005c*/ 	.byte	0x04, 0x36
        /*005e*/ 	.short	(.L_19 - .L_18)
.L_18:
        /*0060*/ 	.word	0x00000008
.L_19:


//--------------------- .nv.callgraph             --------------------------
	.section	.nv.callgraph,"",@"SHT_CUDA_CALLGRAPH"
	.align	4
	.sectionentsize	8
	.align		4
        /*0000*/ 	.word	0x00000000
	.align		4
        /*0004*/ 	.word	0xffffffff
	.align		4
        /*0008*/ 	.word	0x00000000
	.align		4
        /*000c*/ 	.word	0xfffffffe
	.align		4
        /*0010*/ 	.word	0x00000000
	.align		4
        /*0014*/ 	.word	0xfffffffd
	.align		4
        /*0018*/ 	.word	0x00000000
	.align		4
        /*001c*/ 	.word	0xfffffffc


//--------------------- .text._Z9test_ProgPii     --------------------------
	.section	.text._Z9test_ProgPii,"ax",@progbits
	.align	128
        .global         _Z9test_ProgPii
        .type           _Z9test_ProgPii,@function
        .size           _Z9test_ProgPii,(.L_x_4 - _Z9test_ProgPii)
        .other          _Z9test_ProgPii,@"STO_CUDA_ENTRY STV_DEFAULT"
_Z9test_ProgPii:
.text._Z9test_ProgPii:
[----:B------:R-:W-:Y:S08]  /*0000*/  LDC R1, c[0x0][0x37c] ;  /* 0x0000df00ff017b82 */ /* 0x000ff00000000800 */
[----:B------:R-:W0:Y:S01]  /*0010*/  LDC R0, c[0x0][0x388] ;  /* 0x0000e200ff007b82 */ /* 0x000e220000000800 */
[----:B------:R-:W1:Y:S07]  /*0020*/  S2R R7, SR_TID.X ;  /* 0x0000000000077919 */ /* 0x000e6e0000002100 */
[----:B------:R-:W2:Y:S01]  /*0030*/  S2UR UR4, SR_CTAID.X ;  /* 0x00000000000479c3 */ /* 0x000ea20000002500 */
[----:B0-----:R-:W-:-:S07]  /*0040*/  ISETP.GE.AND P0, PT, R0, 0x2, PT ;  /* 0x000000020000780c */ /* 0x001fce0003f06270 */
[----:B------:R-:W0:Y:S06]  /*0050*/  LDC R0, c[0x0][0x360] ;  /* 0x0000d800ff007b82 */ /* 0x000e2c0000000800 */
[----:B-12---:R-:W-:Y:S05]  /*0060*/  @!P0 EXIT ;  /* 0x000000000000894d */ /* 0x006fea0003800000 */
[----:B------:R-:W1:Y:S01]  /*0070*/  LDC.64 R2, c[0x0][0x380] ;  /* 0x0000e000ff027b82 */ /* 0x000e620000000a00 */
[----:B------:R-:W2:Y:S01]  /*0080*/  LDCU UR5, c[0x0][0x388] ;  /* 0x00007100ff0577ac */ /* 0x000ea20008000800 */
[----:B0-----:R-:W-:Y:S01]  /*0090*/  IMAD R7, R0, UR4, R7 ;  /* 0x0000000400077c24 */ /* 0x001fe2000f8e0207 */
[----:B------:R-:W0:Y:S01]  /*00a0*/  LDCU.64 UR6, c[0x0][0x358] ;  /* 0x00006b00ff0677ac */ /* 0x000e220008000a00 */
[----:B--2---:R-:W-:Y:S02]  /*00b0*/  IMAD.U32 R0, RZ, RZ, UR5 ;  /* 0x00000005ff007e24 */ /* 0x004fe4000f8e00ff */
[----:B01----:R-:W-:-:S07]  /*00c0*/  IMAD.WIDE R2, R7, 0x4, R2 ;  /* 0x0000000407027825 */ /* 0x003fce00078e0202 */
.L_x_2:
[----:B------:R-:W-:Y:S01]  /*00d0*/  SHF.R.U32.HI R6, RZ, 0x1, R0 ;  /* 0x00000001ff067819 */ /* 0x000fe20000011600 */
[----:B------:R-:W-:Y:S01]  /*00e0*/  BSSY.RECONVERGENT B0, `(.L_x_0) ;  /* 0x000000a000007945 */ /* 0x000fe20003800200 */
[----:B------:R-:W-:Y:S02]  /*00f0*/  ISETP.GT.U32.AND P0, PT, R0, 0x3, PT ;  /* 0x000000030000780c */ /* 0x000fe40003f04070 */
[----:B------:R-:W-:-:S13]  /*0100*/  ISETP.GE.AND P1, PT, R7, R6, PT ;  /* 0x000000060700720c */ /* 0x000fda0003f26270 */
[----:B0-----:R-:W-:Y:S05]  /*0110*/  @P1 BRA `(.L_x_1) ;  /* 0x0000000000181947 */ /* 0x001fea0003800000 */
[----:B------:R-:W-:Y:S01]  /*0120*/  LEA R4, P1, R6, R2, 0x2 ;  /* 0x0000000206047211 */ /* 0x000fe200078210ff */
[----:B------:R-:W2:Y:S04]  /*0130*/  LDG.E R9, desc[UR6][R2.64] ;  /* 0x0000000602097981 */ /* 0x000ea8000c1e1900 */
[----:B------:R-:W-:-:S05]  /*0140*/  IMAD.X R5, RZ, RZ, R3, P1 ;  /* 0x000000ffff057224 */ /* 0x000fca00008e0603 */
[----:B------:R-:W2:Y:S02]  /*0150*/  LDG.E R4, desc[UR6][R4.64] ;  /* 0x0000000604047981 */ /* 0x000ea4000c1e1900 */
[----:B--2---:R-:W-:-:S05]  /*0160*/  IADD3 R9, PT, PT, R4, R9, RZ ;  /* 0x0000000904097210 */ /* 0x004fca0007ffe0ff */
[----:B------:R0:W-:Y:S02]  /*0170*/  STG.E desc[UR6][R2.64], R9 ;  /* 0x0000000902007986 */ /* 0x0001e4000c101906 */
.L_x_1:
[----:B------:R-:W-:Y:S05]  /*0180*/  BSYNC.RECONVERGENT B0 ;  /* 0x0000000000007941 */ /* 0x000fea0003800200 */
.L_x_0:
[----:B------:R-:W-:Y:S01]  /*0190*/  IMAD.MOV.U32 R0, RZ, RZ, R6 ;  /* 0x000000ffff007224 */ /* 0x000fe200078e0006 */
[----:B------:R-:W-:Y:S06]  /*01a0*/  @P0 BRA `(.L_x_2) ;  /* 0xfffffffc00c80947 */ /* 0x000fec000383ffff */
[----:B------:R-:W-:Y:S05]  /*01b0*/  EXIT ;  /* 0x000000000000794d */ /* 0x000fea0003800000 */
.L_x_3:
[----:B------:R-:W-:-:S00]  /*01c0*/  BRA `(.L_x_3) ;  /* 0xfffffffc00fc7947 */ /* 0x000fc0000383ffff */
[----:B------:R-:W-:-:S00]  /*01d0*/  NOP ;  /* 0x0000000000007918 */ /* 0x000fc00000000000 */
        /* <DEDUP_REMOVED lines=10> */
.L_x_4:


//--------------------- .nv.shared.reserved.0     --------------------------
	.section	.nv.shared.reserved.0,"aw",@nobits
	.weak		__nv_reservedSMEM_offset_0_alias
	.size		__nv_reservedSMEM_offset_0_alias, 0, 64
	.other		__nv_reservedSMEM_offset_0_alias,@"STO_CUDA_RESERVED_SHARED STV_DEFAULT"
__nv_reservedSMEM_offset_0_alias:
	.zero		0
	.zero		64


//--------------------- .nv.constant0._Z9test_ProgPii --------------------------
	.section	.nv.constant0._Z9test_ProgPii,"a",@progbits
	.sectionflags	@""
	.align	4
.nv.constant0._Z9test_ProgPii:
	.zero		908


//--------------------- SYMBOLS --------------------------

	.type		.nv.reservedSmem.offset0,@object
	.size		.nv.reservedSmem.offset0,0x4
